//
// Generated by NVIDIA NVVM Compiler
//
// Compiler Build ID: CL-36424714
// Cuda compilation tools, release 13.0, V13.0.88
// Based on NVVM 20.0.0
//

.version 9.0
.target sm_100
.address_size 64

	// .globl	_Z13softmaxKernelPfS_i
.extern .shared .align 16 .b8 temp[];

.visible .entry _Z13softmaxKernelPfS_i(
	.param .u64 .ptr .align 1 _Z13softmaxKernelPfS_i_param_0,
	.param .u64 .ptr .align 1 _Z13softmaxKernelPfS_i_param_1,
	.param .u32 _Z13softmaxKernelPfS_i_param_2
)
{
	.reg .pred 	%p<21>;
	.reg .b32 	%r<77>;
	.reg .b32 	%f<126>;
	.reg .b64 	%rd<17>;

	ld.param.u64 	%rd5, [_Z13softmaxKernelPfS_i_param_0];
	ld.param.u64 	%rd6, [_Z13softmaxKernelPfS_i_param_1];
	ld.param.u32 	%r35, [_Z13softmaxKernelPfS_i_param_2];
	cvta.to.global.u64 	%rd1, %rd6;
	mov.u32 	%r1, %tid.x;
	setp.ge.s32 	%p1, %r1, %r35;
	@%p1 bra 	$L__BB0_2;
	cvta.to.global.u64 	%rd7, %rd5;
	mul.wide.u32 	%rd8, %r1, 4;
	add.s64 	%rd9, %rd7, %rd8;
	ld.global.f32 	%f14, [%rd9];
	fma.rn.f32 	%f15, %f14, 0f3BBB989D, 0f3F000000;
	cvt.sat.f32.f32 	%f16, %f15;
	mov.f32 	%f17, 0f4B400001;
	mov.f32 	%f18, 0f437C0000;
	fma.rm.f32 	%f19, %f16, %f18, %f17;
	add.f32 	%f20, %f19, 0fCB40007F;
	neg.f32 	%f21, %f20;
	fma.rn.f32 	%f22, %f14, 0f3FB8AA3B, %f21;
	fma.rn.f32 	%f23, %f14, 0f32A57060, %f22;
	mov.b32 	%r36, %f19;
	shl.b32 	%r37, %r36, 23;
	mov.b32 	%f24, %r37;
	ex2.approx.ftz.f32 	%f25, %f23;
	mul.f32 	%f26, %f25, %f24;
	shl.b32 	%r38, %r1, 2;
	mov.u32 	%r39, temp;
	add.s32 	%r40, %r39, %r38;
	st.shared.f32 	[%r40], %f26;
$L__BB0_2:
	bar.sync 	0;
	setp.ne.s32 	%p2, %r1, 0;
	@%p2 bra 	$L__BB0_28;
	setp.lt.s32 	%p3, %r35, 1;
	mov.f32 	%f124, 0f00000000;
	@%p3 bra 	$L__BB0_16;
	and.b32  	%r2, %r35, 15;
	setp.lt.u32 	%p4, %r35, 16;
	mov.f32 	%f124, 0f00000000;
	mov.b32 	%r65, 0;
	@%p4 bra 	$L__BB0_7;
	and.b32  	%r65, %r35, 2147483632;
	mov.u32 	%r43, temp;
	add.s32 	%r70, %r43, 32;
	neg.s32 	%r71, %r65;
	mov.f32 	%f124, 0f00000000;
$L__BB0_6:
	.pragma "nounroll";
	ld.shared.v4.f32 	{%f31, %f32, %f33, %f34}, [%r70+-32];
	add.f32 	%f35, %f124, %f31;
	add.f32 	%f36, %f35, %f32;
	add.f32 	%f37, %f36, %f33;
	add.f32 	%f38, %f37, %f34;
	ld.shared.v4.f32 	{%f39, %f40, %f41, %f42}, [%r70+-16];
	add.f32 	%f43, %f38, %f39;
	add.f32 	%f44, %f43, %f40;
	add.f32 	%f45, %f44, %f41;
	add.f32 	%f46, %f45, %f42;
	ld.shared.v4.f32 	{%f47, %f48, %f49, %f50}, [%r70];
	add.f32 	%f51, %f46, %f47;
	add.f32 	%f52, %f51, %f48;
	add.f32 	%f53, %f52, %f49;
	add.f32 	%f54, %f53, %f50;
	ld.shared.v4.f32 	{%f55, %f56, %f57, %f58}, [%r70+16];
	add.f32 	%f59, %f54, %f55;
	add.f32 	%f60, %f59, %f56;
	add.f32 	%f61, %f60, %f57;
	add.f32 	%f124, %f61, %f58;
	add.s32 	%r71, %r71, 16;
	add.s32 	%r70, %r70, 64;
	setp.eq.s32 	%p5, %r71, 0;
	@%p5 bra 	$L__BB0_7;
	bra.uni 	$L__BB0_6;
$L__BB0_7:
	setp.eq.s32 	%p6, %r2, 0;
	@%p6 bra 	$L__BB0_16;
	and.b32  	%r6, %r35, 7;
	setp.lt.u32 	%p7, %r2, 8;
	@%p7 bra 	$L__BB0_10;
	shl.b32 	%r44, %r65, 2;
	mov.u32 	%r45, temp;
	add.s32 	%r46, %r45, %r44;
	ld.shared.f32 	%f63, [%r46];
	add.f32 	%f64, %f124, %f63;
	ld.shared.f32 	%f65, [%r46+4];
	add.f32 	%f66, %f64, %f65;
	ld.shared.f32 	%f67, [%r46+8];
	add.f32 	%f68, %f66, %f67;
	ld.shared.f32 	%f69, [%r46+12];
	add.f32 	%f70, %f68, %f69;
	ld.shared.f32 	%f71, [%r46+16];
	add.f32 	%f72, %f70, %f71;
	ld.shared.f32 	%f73, [%r46+20];
	add.f32 	%f74, %f72, %f73;
	ld.shared.f32 	%f75, [%r46+24];
	add.f32 	%f76, %f74, %f75;
	ld.shared.f32 	%f77, [%r46+28];
	add.f32 	%f124, %f76, %f77;
	add.s32 	%r65, %r65, 8;
$L__BB0_10:
	setp.eq.s32 	%p8, %r6, 0;
	@%p8 bra 	$L__BB0_16;
	and.b32  	%r9, %r35, 3;
	setp.lt.u32 	%p9, %r6, 4;
	@%p9 bra 	$L__BB0_13;
	shl.b32 	%r47, %r65, 2;
	mov.u32 	%r48, temp;
	add.s32 	%r49, %r48, %r47;
	ld.shared.f32 	%f79, [%r49];
	add.f32 	%f80, %f124, %f79;
	ld.shared.f32 	%f81, [%r49+4];
	add.f32 	%f82, %f80, %f81;
	ld.shared.f32 	%f83, [%r49+8];
	add.f32 	%f84, %f82, %f83;
	ld.shared.f32 	%f85, [%r49+12];
	add.f32 	%f124, %f84, %f85;
	add.s32 	%r65, %r65, 4;
$L__BB0_13:
	setp.eq.s32 	%p10, %r9, 0;
	@%p10 bra 	$L__BB0_16;
	shl.b32 	%r50, %r65, 2;
	mov.u32 	%r51, temp;
	add.s32 	%r69, %r51, %r50;
	neg.s32 	%r68, %r9;
$L__BB0_15:
	.pragma "nounroll";
	ld.shared.f32 	%f86, [%r69];
	add.f32 	%f124, %f124, %f86;
	add.s32 	%r69, %r69, 4;
	add.s32 	%r68, %r68, 1;
	setp.ne.s32 	%p11, %r68, 0;
	@%p11 bra 	$L__BB0_15;
$L__BB0_16:
	setp.lt.s32 	%p12, %r35, 1;
	@%p12 bra 	$L__BB0_28;
	and.b32  	%r18, %r35, 7;
	setp.lt.u32 	%p13, %r35, 8;
	mov.b32 	%r74, 0;
	@%p13 bra 	$L__BB0_20;
	and.b32  	%r74, %r35, 2147483640;
	neg.s32 	%r73, %r74;
	mov.u32 	%r54, temp;
	add.s32 	%r72, %r54, 16;
	add.s64 	%rd16, %rd1, 16;
$L__BB0_19:
	.pragma "nounroll";
	ld.shared.v4.f32 	{%f87, %f88, %f89, %f90}, [%r72+-16];
	div.rn.f32 	%f91, %f87, %f124;
	st.global.f32 	[%rd16+-16], %f91;
	div.rn.f32 	%f92, %f88, %f124;
	st.global.f32 	[%rd16+-12], %f92;
	div.rn.f32 	%f93, %f89, %f124;
	st.global.f32 	[%rd16+-8], %f93;
	div.rn.f32 	%f94, %f90, %f124;
	st.global.f32 	[%rd16+-4], %f94;
	ld.shared.v4.f32 	{%f95, %f96, %f97, %f98}, [%r72];
	div.rn.f32 	%f99, %f95, %f124;
	st.global.f32 	[%rd16], %f99;
	div.rn.f32 	%f100, %f96, %f124;
	st.global.f32 	[%rd16+4], %f100;
	div.rn.f32 	%f101, %f97, %f124;
	st.global.f32 	[%rd16+8], %f101;
	div.rn.f32 	%f102, %f98, %f124;
	st.global.f32 	[%rd16+12], %f102;
	add.s32 	%r73, %r73, 8;
	add.s32 	%r72, %r72, 32;
	add.s64 	%rd16, %rd16, 32;
	setp.ne.s32 	%p14, %r73, 0;
	@%p14 bra 	$L__BB0_19;
$L__BB0_20:
	setp.eq.s32 	%p15, %r18, 0;
	@%p15 bra 	$L__BB0_28;
	and.b32  	%r30, %r35, 3;
	setp.lt.u32 	%p16, %r18, 4;
	@%p16 bra 	$L__BB0_23;
	shl.b32 	%r55, %r74, 2;
	mov.u32 	%r56, temp;
	add.s32 	%r57, %r56, %r55;
	ld.shared.f32 	%f103, [%r57];
	div.rn.f32 	%f104, %f103, %f124;
	mul.wide.u32 	%rd10, %r74, 4;
	add.s64 	%rd11, %rd1, %rd10;
	st.global.f32 	[%rd11], %f104;
	ld.shared.f32 	%f105, [%r57+4];
	div.rn.f32 	%f106, %f105, %f124;
	st.global.f32 	[%rd11+4], %f106;
	ld.shared.f32 	%f107, [%r57+8];
	div.rn.f32 	%f108, %f107, %f124;
	st.global.f32 	[%rd11+8], %f108;
	ld.shared.f32 	%f109, [%r57+12];
	div.rn.f32 	%f110, %f109, %f124;
	st.global.f32 	[%rd11+12], %f110;
	add.s32 	%r74, %r74, 4;
$L__BB0_23:
	setp.eq.s32 	%p17, %r30, 0;
	@%p17 bra 	$L__BB0_28;
	setp.eq.s32 	%p18, %r30, 1;
	@%p18 bra 	$L__BB0_26;
	shl.b32 	%r58, %r74, 2;
	mov.u32 	%r59, temp;
	add.s32 	%r60, %r59, %r58;
	ld.shared.f32 	%f111, [%r60];
	div.rn.f32 	%f112, %f111, %f124;
	mul.wide.u32 	%rd12, %r74, 4;
	add.s64 	%rd13, %rd1, %rd12;
	st.global.f32 	[%rd13], %f112;
	ld.shared.f32 	%f113, [%r60+4];
	div.rn.f32 	%f114, %f113, %f124;
	st.global.f32 	[%rd13+4], %f114;
	add.s32 	%r74, %r74, 2;
$L__BB0_26:
	and.b32  	%r61, %r35, 1;
	setp.eq.b32 	%p19, %r61, 1;
	not.pred 	%p20, %p19;
	@%p20 bra 	$L__BB0_28;
	shl.b32 	%r62, %r74, 2;
	mov.u32 	%r63, temp;
	add.s32 	%r64, %r63, %r62;
	ld.shared.f32 	%f115, [%r64];
	div.rn.f32 	%f116, %f115, %f124;
	mul.wide.u32 	%rd14, %r74, 4;
	add.s64 	%rd15, %rd1, %rd14;
	st.global.f32 	[%rd15], %f116;
$L__BB0_28:
	ret;

}


// ===== COMPILED SASS (sm_100) =====

	.target	sm_100

	.elftype	@"ET_EXEC"


//--------------------- .note.nv.tkinfo           --------------------------
	.section	.note.nv.tkinfo,"",@"SHT_NOTE"
	.sectionflags	@"SHF_NOTE_NV_TKINFO"
	.tkinfo
        /*0018*/ 	.word	0x00000002
        /*0030*/ 	.string	""
        /*0030*/ 	.string	"ptxas"
        /*0030*/ 	.string	"Cuda compilation tools, release 13.0, V13.0.88"
        /*0030*/ 	.string	"Build cuda_13.0.r13.0/compiler.36424714_0"
        /*0030*/ 	.string	"-arch sm_100 -m 64 "



//--------------------- .note.nv.cuinfo           --------------------------
	.section	.note.nv.cuinfo,"",@"SHT_NOTE"
	.sectionflags	@"SHF_NOTE_NV_CUINFO"
        /*0018*/ 	.short	0x0002
        /*001a*/ 	.short	0x0064
        /*001c*/ 	.short	0x0082
	.zero		2


//--------------------- .nv.info                  --------------------------
	.section	.nv.info,"",@"SHT_CUDA_INFO"
	.align	4


	//----- nvinfo : EIATTR_REGCOUNT
	.align		4
        /*0000*/ 	.byte	0x04, 0x2f
        /*0002*/ 	.short	(.L_1 - .L_0)
	.align		4
.L_0:
        /*0004*/ 	.word	index@(_Z13softmaxKernelPfS_i)
        /*0008*/ 	.word	0x00000017


	//----- nvinfo : EIATTR_FRAME_SIZE
	.align		4
.L_1:
        /*000c*/ 	.byte	0x04, 0x11
        /*000e*/ 	.short	(.L_3 - .L_2)
	.align		4
.L_2:
        /*0010*/ 	.word	index@($__internal_0_$__cuda_sm3x_div_rn_noftz_f32_slowpath)
        /*0014*/ 	.word	0x00000000


	//----- nvinfo : EIATTR_FRAME_SIZE
	.align		4
.L_3:
        /*0018*/ 	.byte	0x04, 0x11
        /*001a*/ 	.short	(.L_5 - .L_4)
	.align		4
.L_4:
        /*001c*/ 	.word	index@(_Z13softmaxKernelPfS_i)
        /*0020*/ 	.word	0x00000000


	//----- nvinfo : EIATTR_MIN_STACK_SIZE
	.align		4
.L_5:
        /*0024*/ 	.byte	0x04, 0x12
        /*0026*/ 	.short	(.L_7 - .L_6)
	.align		4
.L_6:
        /*0028*/ 	.word	index@(_Z13softmaxKernelPfS_i)
        /*002c*/ 	.word	0x00000000
.L_7:


//--------------------- .nv.compat                --------------------------
	.section	.nv.compat,"",@"SHT_CUDA_COMPAT_INFO"
	.align	4
        /*0000*/ 	.byte	0x02, 0x09, 0x00, 0x00, 0x02, 0x02, 0x01, 0x00, 0x02, 0x05, 0x05, 0x00, 0x03, 0x07, 0x01, 0x01
        /*0010*/ 	.byte	0x02, 0x03, 0x00, 0x00, 0x02, 0x06, 0x01, 0x00, 0x04, 0x0b, 0x08, 0x00, 0x01, 0x00, 0x00, 0x00
        /*0020*/ 	.byte	0x00, 0x00, 0x00, 0x00


//--------------------- .nv.info._Z13softmaxKernelPfS_i --------------------------
	.section	.nv.info._Z13softmaxKernelPfS_i,"",@"SHT_CUDA_INFO"
	.sectionflags	@""
	.align	4


	//----- nvinfo : EIATTR_CUDA_API_VERSION
	.align		4
        /*0000*/ 	.byte	0x04, 0x37
        /*0002*/ 	.short	(.L_9 - .L_8)
.L_8:
        /*0004*/ 	.word	0x00000082


	//----- nvinfo : EIATTR_KPARAM_INFO
	.align		4
.L_9:
        /*0008*/ 	.byte	0x04, 0x17
        /*000a*/ 	.short	(.L_11 - .L_10)
.L_10:
        /*000c*/ 	.word	0x00000000
        /*0010*/ 	.short	0x0002
        /*0012*/ 	.short	0x0010
        /*0014*/ 	.byte	0x00, 0xf0, 0x11, 0x00


	//----- nvinfo : EIATTR_KPARAM_INFO
	.align		4
.L_11:
        /*0018*/ 	.byte	0x04, 0x17
        /*001a*/ 	.short	(.L_13 - .L_12)
.L_12:
        /*001c*/ 	.word	0x00000000
        /*0020*/ 	.short	0x0001
        /*0022*/ 	.short	0x0008
        /*0024*/ 	.byte	0x00, 0xf5, 0x21, 0x00


	//----- nvinfo : EIATTR_KPARAM_INFO
	.align		4
.L_13:
        /*0028*/ 	.byte	0x04, 0x17
        /*002a*/ 	.short	(.L_15 - .L_14)
.L_14:
        /*002c*/ 	.word	0x00000000
        /*0030*/ 	.short	0x0000
        /*0032*/ 	.short	0x0000
        /*0034*/ 	.byte	0x00, 0xf5, 0x21, 0x00


	//----- nvinfo : EIATTR_SPARSE_MMA_MASK
	.align		4
.L_15:
        /*0038*/ 	.byte	0x03, 0x50
        /*003a*/ 	.short	0x0000


	//----- nvinfo : EIATTR_MAXREG_COUNT
	.align		4
        /*003c*/ 	.byte	0x03, 0x1b
        /*003e*/ 	.short	0x00ff


	//----- nvinfo : EIATTR_NUM_BARRIERS
	.align		4
        /*0040*/ 	.byte	0x02, 0x4c
        /*0042*/ 	.byte	0x01
	.zero		1


	//----- nvinfo : EIATTR_MERCURY_ISA_VERSION
	.align		4
        /*0044*/ 	.byte	0x03, 0x5f
        /*0046*/ 	.short	0x0101


	//----- nvinfo : EIATTR_VRC_CTA_INIT_COUNT
	.align		4
        /*0048*/ 	.byte	0x02, 0x4a
	.zero		1
	.zero		1


	//----- nvinfo : EIATTR_EXIT_INSTR_OFFSETS
	.align		4
        /*004c*/ 	.byte	0x04, 0x1c
        /*004e*/ 	.short	(.L_17 - .L_16)


	//   ....[0]....
.L_16:
        /*0050*/ 	.word	0x000001c0


	//   ....[1]....
        /*0054*/ 	.word	0x00000770


	//   ....[2]....
        /*0058*/ 	.word	0x00000fc0


	//   ....[3]....
        /*005c*/ 	.word	0x00001430


	//   ....[4]....
        /*0060*/ 	.word	0x000016d0


	//   ....[5]....
        /*0064*/ 	.word	0x00001830


	//----- nvinfo : EIATTR_CRS_STACK_SIZE
	.align		4
.L_17:
        /*0068*/ 	.byte	0x04, 0x1e
        /*006a*/ 	.short	(.L_19 - .L_18)
.L_18:
        /*006c*/ 	.word	0x00000000


	//----- nvinfo : EIATTR_CBANK_PARAM_SIZE
	.align		4
.L_19:
        /*0070*/ 	.byte	0x03, 0x19
        /*0072*/ 	.short	0x0014


	//----- nvinfo : EIATTR_PARAM_CBANK
	.align		4
        /*0074*/ 	.byte	0x04, 0x0a
        /*0076*/ 	.short	(.L_21 - .L_20)
	.align		4
.L_20:
        /*0078*/ 	.word	index@(.nv.constant0._Z13softmaxKernelPfS_i)
        /*007c*/ 	.short	0x0380
        /*007e*/ 	.short	0x0014


	//----- nvinfo : EIATTR_SW_WAR
	.align		4
.L_21:
        /*0080*/ 	.byte	0x04, 0x36
        /*0082*/ 	.short	(.L_23 - .L_22)
.L_22:
        /*0084*/ 	.word	0x00000008
.L_23:


//--------------------- .nv.callgraph             --------------------------
	.section	.nv.callgraph,"",@"SHT_CUDA_CALLGRAPH"
	.align	4
	.sectionentsize	8
	.align		4
        /*0000*/ 	.word	0x00000000
	.align		4
        /*0004*/ 	.word	0xffffffff
	.align		4
        /*0008*/ 	.word	0x00000000
	.align		4
        /*000c*/ 	.word	0xfffffffe
	.align		4
        /*0010*/ 	.word	0x00000000
	.align		4
        /*0014*/ 	.word	0xfffffffd
	.align		4
        /*0018*/ 	.word	0x00000000
	.align		4
        /*001c*/ 	.word	0xfffffffc


//--------------------- .text._Z13softmaxKernelPfS_i --------------------------
	.section	.text._Z13softmaxKernelPfS_i,"ax",@progbits
	.align	128
        .global         _Z13softmaxKernelPfS_i
        .type           _Z13softmaxKernelPfS_i,@function
        .size           _Z13softmaxKernelPfS_i,(.L_x_36 - _Z13softmaxKernelPfS_i)
        .other          _Z13softmaxKernelPfS_i,@"STO_CUDA_ENTRY STV_DEFAULT"
_Z13softmaxKernelPfS_i:
.text._Z13softmaxKernelPfS_i:
[----:B------:R-:W-:Y:S01]  /*0000*/  LDC R1, c[0x0][0x37c] ;  /* 0x0000df00ff017b82 */ /* 0x000fe20000000800 */
[----:B------:R-:W0:Y:S01]  /*0010*/  S2R R7, SR_TID.X ;  /* 0x0000000000077919 */ /* 0x000e220000002100 */
[----:B------:R-:W0:Y:S01]  /*0020*/  LDCU UR9, c[0x0][0x390] ;  /* 0x00007200ff0977ac */ /* 0x000e220008000800 */
[----:B------:R-:W-:Y:S01]  /*0030*/  BSSY.RECONVERGENT B0, `(.L_x_0) ;  /* 0x0000017000007945 */ /* 0x000fe20003800200 */
[----:B------:R-:W1:Y:S01]  /*0040*/  LDCU.64 UR10, c[0x0][0x358] ;  /* 0x00006b00ff0a77ac */ /* 0x000e620008000a00 */
[C---:B0-----:R-:W-:Y:S02]  /*0050*/  ISETP.GE.AND P0, PT, R7.reuse, UR9, PT ;  /* 0x0000000907007c0c */ /* 0x041fe4000bf06270 */
[----:B------:R-:W-:-:S11]  /*0060*/  ISETP.NE.AND P1, PT, R7, RZ, PT ;  /* 0x000000ff0700720c */ /* 0x000fd60003f25270 */
[----:B-1----:R-:W-:Y:S05]  /*0070*/  @P0 BRA `(.L_x_1) ;  /* 0x0000000000480947 */ /* 0x002fea0003800000 */
[----:B------:R-:W0:Y:S02]  /*0080*/  LDC.64 R2, c[0x0][0x380] ;  /* 0x0000e000ff027b82 */ /* 0x000e240000000a00 */
[----:B0-----:R-:W-:-:S06]  /*0090*/  IMAD.WIDE.U32 R2, R7, 0x4, R2 ;  /* 0x0000000407027825 */ /* 0x001fcc00078e0002 */
[----:B------:R0:W2:Y:S01]  /*00a0*/  LDG.E R2, desc[UR10][R2.64] ;  /* 0x0000000a02027981 */ /* 0x0000a2000c1e1900 */
[----:B------:R-:W-:Y:S01]  /*00b0*/  HFMA2 R5, -RZ, RZ, 0.96630859375, -0.0022525787353515625 ;  /* 0x3bbb989dff057431 */ /* 0x000fe200000001ff */
[----:B------:R-:W-:Y:S01]  /*00c0*/  MOV R9, 0x437c0000 ;  /* 0x437c000000097802 */ /* 0x000fe20000000f00 */
[----:B------:R-:W1:Y:S01]  /*00d0*/  S2UR UR5, SR_CgaCtaId ;  /* 0x00000000000579c3 */ /* 0x000e620000008800 */
[----:B------:R-:W-:Y:S02]  /*00e0*/  UMOV UR4, 0x400 ;  /* 0x0000040000047882 */ /* 0x000fe40000000000 */
[----:B-1----:R-:W-:-:S06]  /*00f0*/  ULEA UR4, UR5, UR4, 0x18 ;  /* 0x0000000405047291 */ /* 0x002fcc000f8ec0ff */
[----:B0-----:R-:W-:Y:S01]  /*0100*/  LEA R3, R7, UR4, 0x2 ;  /* 0x0000000407037c11 */ /* 0x001fe2000f8e10ff */
[----:B--2---:R-:W-:-:S04]  /*0110*/  FFMA.SAT R0, R2, R5, 0.5 ;  /* 0x3f00000002007423 */ /* 0x004fc80000002005 */
[----:B------:R-:W-:-:S04]  /*0120*/  FFMA.RM R0, R0, R9, 12582913 ;  /* 0x4b40000100007423 */ /* 0x000fc80000004009 */
[C---:B------:R-:W-:Y:S01]  /*0130*/  FADD R5, R0.reuse, -12583039 ;  /* 0xcb40007f00057421 */ /* 0x040fe20000000000 */
[----:B------:R-:W-:-:S03]  /*0140*/  SHF.L.U32 R0, R0, 0x17, RZ ;  /* 0x0000001700007819 */ /* 0x000fc600000006ff */
[----:B------:R-:W-:-:S04]  /*0150*/  FFMA R5, R2, 1.4426950216293334961, -R5 ;  /* 0x3fb8aa3b02057823 */ /* 0x000fc80000000805 */
[----:B------:R-:W-:-:S06]  /*0160*/  FFMA R5, R2, 1.925963033500011079e-08, R5 ;  /* 0x32a5706002057823 */ /* 0x000fcc0000000005 */
[----:B------:R-:W0:Y:S02]  /*0170*/  MUFU.EX2 R5, R5 ;  /* 0x0000000500057308 */ /* 0x000e240000000800 */
[----:B0-----:R-:W-:-:S05]  /*0180*/  FMUL R0, R0, R5 ;  /* 0x0000000500007220 */ /* 0x001fca0000400000 */
[----:B------:R0:W-:Y:S02]  /*0190*/  STS [R3], R0 ;  /* 0x0000000003007388 */ /* 0x0001e40000000800 */
.L_x_1:
[----:B------:R-:W-:Y:S05]  /*01a0*/  BSYNC.RECONVERGENT B0 ;  /* 0x0000000000007941 */ /* 0x000fea0003800200 */
.L_x_0:
[----:B------:R-:W-:Y:S06]  /*01b0*/  BAR.SYNC.DEFER_BLOCKING 0x0 ;  /* 0x0000000000007b1d */ /* 0x000fec0000010000 */
[----:B------:R-:W-:Y:S05]  /*01c0*/  @P1 EXIT ;  /* 0x000000000000194d */ /* 0x000fea0003800000 */
[----:B------:R-:W-:Y:S01]  /*01d0*/  UISETP.GE.AND UP0, UPT, UR9, 0x1, UPT ;  /* 0x000000010900788c */ /* 0x000fe2000bf06270 */
[----:B------:R-:W-:-:S08]  /*01e0*/  HFMA2 R9, -RZ, RZ, 0, 0 ;  /* 0x00000000ff097431 */ /* 0x000fd000000001ff */
[----:B------:R-:W-:Y:S05]  /*01f0*/  BRA.U !UP0, `(.L_x_2) ;  /* 0x0000000508547547 */ /* 0x000fea000b800000 */
[----:B------:R-:W-:Y:S01]  /*0200*/  UISETP.GE.U32.AND UP1, UPT, UR9, 0x10, UPT ;  /* 0x000000100900788c */ /* 0x000fe2000bf26070 */
[----:B------:R-:W-:Y:S01]  /*0210*/  IMAD.MOV.U32 R9, RZ, RZ, RZ ;  /* 0x000000ffff097224 */ /* 0x000fe200078e00ff */
[----:B------:R-:W-:Y:S01]  /*0220*/  ULOP3.LUT UR7, UR9, 0xf, URZ, 0xc0, !UPT ;  /* 0x0000000f09077892 */ /* 0x000fe2000f8ec0ff */
[----:B------:R-:W-:-:S03]  /*0230*/  UMOV UR4, URZ ;  /* 0x000000ff00047c82 */ /* 0x000fc60008000000 */
[----:B------:R-:W-:-:S03]  /*0240*/  UISETP.NE.AND UP0, UPT, UR7, URZ, UPT ;  /* 0x000000ff0700728c */ /* 0x000fc6000bf05270 */
[----:B------:R-:W-:Y:S08]  /*0250*/  BRA.U !UP1, `(.L_x_3) ;  /* 0x00000001097c7547 */ /* 0x000ff0000b800000 */
[----:B------:R-:W1:Y:S01]  /*0260*/  S2UR UR6, SR_CgaCtaId ;  /* 0x00000000000679c3 */ /* 0x000e620000008800 */
[----:B------:R-:W-:Y:S01]  /*0270*/  UMOV UR5, 0x400 ;  /* 0x0000040000057882 */ /* 0x000fe20000000000 */
[----:B------:R-:W-:Y:S01]  /*0280*/  ULOP3.LUT UR4, UR9, 0x7ffffff0, URZ, 0xc0, !UPT ;  /* 0x7ffffff009047892 */ /* 0x000fe2000f8ec0ff */
[----:B------:R-:W-:Y:S01]  /*0290*/  MOV R9, RZ ;  /* 0x000000ff00097202 */ /* 0x000fe20000000f00 */
[----:B-1----:R-:W-:Y:S02]  /*02a0*/  ULEA UR5, UR6, UR5, 0x18 ;  /* 0x0000000506057291 */ /* 0x002fe4000f8ec0ff */
[----:B------:R-:W-:Y:S02]  /*02b0*/  UIADD3 UR6, UPT, UPT, -UR4, URZ, URZ ;  /* 0x000000ff04067290 */ /* 0x000fe4000fffe1ff */
[----:B------:R-:W-:-:S12]  /*02c0*/  UIADD3 UR5, UPT, UPT, UR5, 0x20, URZ ;  /* 0x0000002005057890 */ /* 0x000fd8000fffe0ff */
.L_x_4:
[----:B------:R-:W1:Y:S01]  /*02d0*/  LDS.128 R16, [UR5+-0x20] ;  /* 0xffffe005ff107984 */ /* 0x000e620008000c00 */
[----:B------:R-:W-:-:S03]  /*02e0*/  UIADD3 UR6, UPT, UPT, UR6, 0x10, URZ ;  /* 0x0000001006067890 */ /* 0x000fc6000fffe0ff */
[----:B------:R-:W2:Y:S01]  /*02f0*/  LDS.128 R12, [UR5+-0x10] ;  /* 0xfffff005ff0c7984 */ /* 0x000ea20008000c00 */
[----:B------:R-:W-:-:S03]  /*0300*/  UISETP.NE.AND UP1, UPT, UR6, URZ, UPT ;  /* 0x000000ff0600728c */ /* 0x000fc6000bf25270 */
[----:B------:R-:W3:Y:S01]  /*0310*/  LDS.128 R4, [UR5] ;  /* 0x00000005ff047984 */ /* 0x000ee20008000c00 */
[----:B-1----:R-:W-:-:S03]  /*0320*/  FADD R16, R16, R9 ;  /* 0x0000000910107221 */ /* 0x002fc60000000000 */
[----:B------:R-:W1:Y:S01]  /*0330*/  LDS.128 R8, [UR5+0x10] ;  /* 0x00001005ff087984 */ /* 0x000e620008000c00 */
[----:B------:R-:W-:Y:S01]  /*0340*/  UIADD3 UR5, UPT, UPT, UR5, 0x40, URZ ;  /* 0x0000004005057890 */ /* 0x000fe2000fffe0ff */
[----:B------:R-:W-:-:S04]  /*0350*/  FADD R17, R17, R16 ;  /* 0x0000001011117221 */ /* 0x000fc80000000000 */
[----:B------:R-:W-:-:S04]  /*0360*/  FADD R18, R18, R17 ;  /* 0x0000001112127221 */ /* 0x000fc80000000000 */
[----:B------:R-:W-:-:S04]  /*0370*/  FADD R19, R19, R18 ;  /* 0x0000001213137221 */ /* 0x000fc80000000000 */
[----:B--2---:R-:W-:-:S04]  /*0380*/  FADD R12, R19, R12 ;  /* 0x0000000c130c7221 */ /* 0x004fc80000000000 */
[----:B------:R-:W-:-:S04]  /*0390*/  FADD R13, R13, R12 ;  /* 0x0000000c0d0d7221 */ /* 0x000fc80000000000 */
[----:B------:R-:W-:-:S04]  /*03a0*/  FADD R14, R14, R13 ;  /* 0x0000000d0e0e7221 */ /* 0x000fc80000000000 */
[----:B------:R-:W-:-:S04]  /*03b0*/  FADD R15, R15, R14 ;  /* 0x0000000e0f0f7221 */ /* 0x000fc80000000000 */
[----:B---3--:R-:W-:-:S04]  /*03c0*/  FADD R4, R15, R4 ;  /* 0x000000040f047221 */ /* 0x008fc80000000000 */
[----:B------:R-:W-:-:S04]  /*03d0*/  FADD R5, R5, R4 ;  /* 0x0000000405057221 */ /* 0x000fc80000000000 */
[----:B------:R-:W-:-:S04]  /*03e0*/  FADD R6, R6, R5 ;  /* 0x0000000506067221 */ /* 0x000fc80000000000 */
[----:B------:R-:W-:-:S04]  /*03f0*/  FADD R7, R7, R6 ;  /* 0x0000000607077221 */ /* 0x000fc80000000000 */
[----:B-1----:R-:W-:-:S04]  /*0400*/  FADD R8, R7, R8 ;  /* 0x0000000807087221 */ /* 0x002fc80000000000 */
[----:B------:R-:W-:-:S04]  /*0410*/  FADD R9, R9, R8 ;  /* 0x0000000809097221 */ /* 0x000fc80000000000 */
[----:B------:R-:W-:-:S04]  /*0420*/  FADD R10, R10, R9 ;  /* 0x000000090a0a7221 */ /* 0x000fc80000000000 */
[----:B------:R-:W-:Y:S01]  /*0430*/  FADD R9, R11, R10 ;  /* 0x0000000a0b097221 */ /* 0x000fe20000000000 */
[----:B------:R-:W-:Y:S06]  /*0440*/  BRA.U UP1, `(.L_x_4) ;  /* 0xfffffffd01a07547 */ /* 0x000fec000b83ffff */
.L_x_3:
[----:B------:R-:W-:Y:S05]  /*0450*/  BRA.U !UP0, `(.L_x_2) ;  /* 0x0000000108bc7547 */ /* 0x000fea000b800000 */
[----:B------:R-:W1:Y:S01]  /*0460*/  LDCU UR6, c[0x0][0x390] ;  /* 0x00007200ff0677ac */ /* 0x000e620008000800 */
[----:B------:R-:W-:Y:S02]  /*0470*/  UISETP.GE.U32.AND UP0, UPT, UR7, 0x8, UPT ;  /* 0x000000080700788c */ /* 0x000fe4000bf06070 */
[----:B-1----:R-:W-:-:S04]  /*0480*/  ULOP3.LUT UR8, UR6, 0x7, URZ, 0xc0, !UPT ;  /* 0x0000000706087892 */ /* 0x002fc8000f8ec0ff */
[----:B------:R-:W-:-:S03]  /*0490*/  UISETP.NE.AND UP1, UPT, UR8, URZ, UPT ;  /* 0x000000ff0800728c */ /* 0x000fc6000bf25270 */
[----:B------:R-:W-:Y:S08]  /*04a0*/  BRA.U !UP0, `(.L_x_5) ;  /* 0x00000001083c7547 */ /* 0x000ff0000b800000 */
[----:B------:R-:W1:Y:S01]  /*04b0*/  S2UR UR7, SR_CgaCtaId ;  /* 0x00000000000779c3 */ /* 0x000e620000008800 */
[----:B------:R-:W-:Y:S02]  /*04c0*/  UMOV UR5, 0x400 ;  /* 0x0000040000057882 */ /* 0x000fe40000000000 */
[----:B-1----:R-:W-:-:S04]  /*04d0*/  ULEA UR5, UR7, UR5, 0x18 ;  /* 0x0000000507057291 */ /* 0x002fc8000f8ec0ff */
[----:B------:R-:W-:Y:S02]  /*04e0*/  ULEA UR5, UR4, UR5, 0x2 ;  /* 0x0000000504057291 */ /* 0x000fe4000f8e10ff */
[----:B------:R-:W-:-:S07]  /*04f0*/  UIADD3 UR4, UPT, UPT, UR4, 0x8, URZ ;  /* 0x0000000804047890 */ /* 0x000fce000fffe0ff */
[----:B------:R-:W1:Y:S04]  /*0500*/  LDS.128 R12, [UR5] ;  /* 0x00000005ff0c7984 */ /* 0x000e680008000c00 */
[----:B------:R-:W2:Y:S01]  /*0510*/  LDS.128 R4, [UR5+0x10] ;  /* 0x00001005ff047984 */ /* 0x000ea20008000c00 */
[----:B-1----:R-:W-:-:S04]  /*0520*/  FADD R12, R9, R12 ;  /* 0x0000000c090c7221 */ /* 0x002fc80000000000 */
[----:B------:R-:W-:-:S04]  /*0530*/  FADD R13, R12, R13 ;  /* 0x0000000d0c0d7221 */ /* 0x000fc80000000000 */
[----:B------:R-:W-:-:S04]  /*0540*/  FADD R14, R13, R14 ;  /* 0x0000000e0d0e7221 */ /* 0x000fc80000000000 */
[----:B------:R-:W-:-:S04]  /*0550*/  FADD R15, R14, R15 ;  /* 0x0000000f0e0f7221 */ /* 0x000fc80000000000 */
[----:B--2---:R-:W-:-:S04]  /*0560*/  FADD R4, R15, R4 ;  /* 0x000000040f047221 */ /* 0x004fc80000000000 */
[----:B------:R-:W-:-:S04]  /*0570*/  FADD R5, R4, R5 ;  /* 0x0000000504057221 */ /* 0x000fc80000000000 */
[----:B------:R-:W-:-:S04]  /*0580*/  FADD R6, R5, R6 ;  /* 0x0000000605067221 */ /* 0x000fc80000000000 */
[----:B------:R-:W-:-:S07]  /*0590*/  FADD R9, R6, R7 ;  /* 0x0000000706097221 */ /* 0x000fce0000000000 */
.L_x_5:
[----:B------:R-:W-:Y:S05]  /*05a0*/  BRA.U !UP1, `(.L_x_2) ;  /* 0x0000000109687547 */ /* 0x000fea000b800000 */
[----:B------:R-:W-:Y:S02]  /*05b0*/  UISETP.GE.U32.AND UP0, UPT, UR8, 0x4, UPT ;  /* 0x000000040800788c */ /* 0x000fe4000bf06070 */
[----:B------:R-:W-:-:S04]  /*05c0*/  ULOP3.LUT UR5, UR6, 0x3, URZ, 0xc0, !UPT ;  /* 0x0000000306057892 */ /* 0x000fc8000f8ec0ff */
[----:B------:R-:W-:-:S03]  /*05d0*/  UISETP.NE.AND UP1, UPT, UR5, URZ, UPT ;  /* 0x000000ff0500728c */ /* 0x000fc6000bf25270 */
[----:B------:R-:W-:Y:S08]  /*05e0*/  BRA.U !UP0, `(.L_x_6) ;  /* 0x0000000108287547 */ /* 0x000ff0000b800000 */
[----:B------:R-:W1:Y:S01]  /*05f0*/  S2UR UR7, SR_CgaCtaId ;  /* 0x00000000000779c3 */ /* 0x000e620000008800 */
[----:B------:R-:W-:Y:S02]  /*0600*/  UMOV UR6, 0x400 ;  /* 0x0000040000067882 */ /* 0x000fe40000000000 */
[----:B-1----:R-:W-:-:S04]  /*0610*/  ULEA UR6, UR7, UR6, 0x18 ;  /* 0x0000000607067291 */ /* 0x002fc8000f8ec0ff */
[----:B------:R-:W-:Y:S02]  /*0620*/  ULEA UR6, UR4, UR6, 0x2 ;  /* 0x0000000604067291 */ /* 0x000fe4000f8e10ff */
[----:B------:R-:W-:-:S07]  /*0630*/  UIADD3 UR4, UPT, UPT, UR4, 0x4, URZ ;  /* 0x0000000404047890 */ /* 0x000fce000fffe0ff */
[----:B------:R-:W1:Y:S02]  /*0640*/  LDS.128 R4, [UR6] ;  /* 0x00000006ff047984 */ /* 0x000e640008000c00 */
[----:B-1----:R-:W-:-:S04]  /*0650*/  FADD R4, R9, R4 ;  /* 0x0000000409047221 */ /* 0x002fc80000000000 */
[----:B------:R-:W-:-:S04]  /*0660*/  FADD R5, R4, R5 ;  /* 0x0000000504057221 */ /* 0x000fc80000000000 */
[----:B------:R-:W-:-:S04]  /*0670*/  FADD R6, R5, R6 ;  /* 0x0000000605067221 */ /* 0x000fc80000000000 */
[----:B------:R-:W-:-:S07]  /*0680*/  FADD R9, R6, R7 ;  /* 0x0000000706097221 */ /* 0x000fce0000000000 */
.L_x_6:
[----:B------:R-:W-:Y:S05]  /*0690*/  BRA.U !UP1, `(.L_x_2) ;  /* 0x00000001092c7547 */ /* 0x000fea000b800000 */
[----:B------:R-:W1:Y:S01]  /*06a0*/  S2UR UR7, SR_CgaCtaId ;  /* 0x00000000000779c3 */ /* 0x000e620000008800 */
[----:B------:R-:W-:Y:S01]  /*06b0*/  UMOV UR6, 0x400 ;  /* 0x0000040000067882 */ /* 0x000fe20000000000 */
[----:B------:R-:W-:Y:S02]  /*06c0*/  UIADD3 UR5, UPT, UPT, -UR5, URZ, URZ ;  /* 0x000000ff05057290 */ /* 0x000fe4000fffe1ff */
[----:B-1----:R-:W-:-:S04]  /*06d0*/  ULEA UR6, UR7, UR6, 0x18 ;  /* 0x0000000607067291 */ /* 0x002fc8000f8ec0ff */
[----:B------:R-:W-:-:S12]  /*06e0*/  ULEA UR4, UR4, UR6, 0x2 ;  /* 0x0000000604047291 */ /* 0x000fd8000f8e10ff */
.L_x_7:
[----:B0-----:R-:W0:Y:S01]  /*06f0*/  LDS R0, [UR4] ;  /* 0x00000004ff007984 */ /* 0x001e220008000800 */
[----:B------:R-:W-:Y:S02]  /*0700*/  UIADD3 UR5, UPT, UPT, UR5, 0x1, URZ ;  /* 0x0000000105057890 */ /* 0x000fe4000fffe0ff */
[----:B------:R-:W-:Y:S02]  /*0710*/  UIADD3 UR4, UPT, UPT, UR4, 0x4, URZ ;  /* 0x0000000404047890 */ /* 0x000fe4000fffe0ff */
[----:B------:R-:W-:Y:S01]  /*0720*/  UISETP.NE.AND UP0, UPT, UR5, URZ, UPT ;  /* 0x000000ff0500728c */ /* 0x000fe2000bf05270 */
[----:B0-----:R-:W-:-:S08]  /*0730*/  FADD R9, R0, R9 ;  /* 0x0000000900097221 */ /* 0x001fd00000000000 */
[----:B------:R-:W-:Y:S05]  /*0740*/  BRA.U UP0, `(.L_x_7) ;  /* 0xfffffffd00e87547 */ /* 0x000fea000b83ffff */
.L_x_2:
[----:B0-----:R-:W0:Y:S02]  /*0750*/  LDC R0, c[0x0][0x390] ;  /* 0x0000e400ff007b82 */ /* 0x001e240000000800 */
[----:B0-----:R-:W-:-:S13]  /*0760*/  ISETP.GE.AND P0, PT, R0, 0x1, PT ;  /* 0x000000010000780c */ /* 0x001fda0003f06270 */
[----:B------:R-:W-:Y:S05]  /*0770*/  @!P0 EXIT ;  /* 0x000000000000894d */ /* 0x000fea0003800000 */
[C---:B------:R-:W-:Y:S01]  /*0780*/  ISETP.GE.U32.AND P0, PT, R0.reuse, 0x8, PT ;  /* 0x000000080000780c */ /* 0x040fe20003f06070 */
[----:B------:R-:W-:Y:S01]  /*0790*/  HFMA2 R2, -RZ, RZ, 0, 0 ;  /* 0x00000000ff027431 */ /* 0x000fe200000001ff */
[----:B------:R-:W-:-:S11]  /*07a0*/  LOP3.LUT R16, R0, 0x7, RZ, 0xc0, !PT ;  /* 0x0000000700107812 */ /* 0x000fd600078ec0ff */
[----:B------:R-:W-:Y:S05]  /*07b0*/  @!P0 BRA `(.L_x_8) ;  /* 0x0000000400fc8947 */ /* 0x000fea0003800000 */
[----:B------:R-:W0:Y:S01]  /*07c0*/  LDCU.64 UR6, c[0x0][0x388] ;  /* 0x00007100ff0677ac */ /* 0x000e220008000a00 */
[----:B------:R-:W1:Y:S01]  /*07d0*/  S2UR UR8, SR_CgaCtaId ;  /* 0x00000000000879c3 */ /* 0x000e620000008800 */
[----:B------:R-:W-:Y:S01]  /*07e0*/  LOP3.LUT R2, R0, 0x7ffffff8, RZ, 0xc0, !PT ;  /* 0x7ffffff800027812 */ /* 0x000fe200078ec0ff */
[----:B------:R-:W-:-:S03]  /*07f0*/  UMOV UR4, 0x400 ;  /* 0x0000040000047882 */ /* 0x000fc60000000000 */
[----:B------:R-:W-:Y:S01]  /*0800*/  IADD3 R12, PT, PT, -R2, RZ, RZ ;  /* 0x000000ff020c7210 */ /* 0x000fe20007ffe1ff */
[----:B0-----:R-:W-:-:S04]  /*0810*/  UIADD3 UR5, UP0, UPT, UR6, 0x10, URZ ;  /* 0x0000001006057890 */ /* 0x001fc8000ff1e0ff */
[----:B------:R-:W-:Y:S02]  /*0820*/  UIADD3.X UR6, UPT, UPT, URZ, UR7, URZ, UP0, !UPT ;  /* 0x00000007ff067290 */ /* 0x000fe400087fe4ff */
[----:B------:R-:W-:Y:S01]  /*0830*/  MOV R13, UR5 ;  /* 0x00000005000d7c02 */ /* 0x000fe20008000f00 */
[----:B-1----:R-:W-:-:S03]  /*0840*/  ULEA UR4, UR8, UR4, 0x18 ;  /* 0x0000000408047291 */ /* 0x002fc6000f8ec0ff */
[----:B------:R-:W-:Y:S01]  /*0850*/  IMAD.U32 R14, RZ, RZ, UR6 ;  /* 0x00000006ff0e7e24 */ /* 0x000fe2000f8e00ff */
[----:B------:R-:W-:-:S12]  /*0860*/  UIADD3 UR4, UPT, UPT, UR4, 0x10, URZ ;  /* 0x0000001004047890 */ /* 0x000fd8000fffe0ff */
.L_x_17:
[----:B0-----:R-:W0:Y:S01]  /*0870*/  LDS.128 R4, [UR4+-0x10] ;  /* 0xfffff004ff047984 */ /* 0x001e220008000c00 */
[----:B------:R-:W1:Y:S01]  /*0880*/  MUFU.RCP R0, R9 ;  /* 0x0000000900007308 */ /* 0x000e620000001000 */
[----:B------:R-:W-:Y:S02]  /*0890*/  IADD3 R12, PT, PT, R12, 0x8, RZ ;  /* 0x000000080c0c7810 */ /* 0x000fe40007ffe0ff */
[----:B------:R-:W-:Y:S02]  /*08a0*/  MOV R10, R13 ;  /* 0x0000000d000a7202 */ /* 0x000fe40000000f00 */
[----:B------:R-:W-:Y:S02]  /*08b0*/  ISETP.NE.AND P2, PT, R12, RZ, PT ;  /* 0x000000ff0c00720c */ /* 0x000fe40003f45270 */
[----:B------:R-:W-:Y:S01]  /*08c0*/  MOV R11, R14 ;  /* 0x0000000e000b7202 */ /* 0x000fe20000000f00 */
[----:B-1----:R-:W-:-:S04]  /*08d0*/  FFMA R3, R0, -R9, 1 ;  /* 0x3f80000000037423 */ /* 0x002fc80000000809 */
[----:B------:R-:W-:Y:S01]  /*08e0*/  FFMA R3, R0, R3, R0 ;  /* 0x0000000300037223 */ /* 0x000fe20000000000 */
[----:B0-----:R-:W0:Y:S03]  /*08f0*/  FCHK P0, R4, R9 ;  /* 0x0000000904007302 */ /* 0x001e260000000000 */
[----:B------:R-:W-:-:S04]  /*0900*/  FFMA R0, R4, R3, RZ ;  /* 0x0000000304007223 */ /* 0x000fc800000000ff */
[----:B------:R-:W-:-:S04]  /*0910*/  FFMA R8, R0, -R9, R4 ;  /* 0x8000000900087223 */ /* 0x000fc80000000004 */
[----:B------:R-:W-:Y:S01]  /*0920*/  FFMA R3, R3, R8, R0 ;  /* 0x0000000803037223 */ /* 0x000fe20000000000 */
[----:B0-----:R-:W-:Y:S06]  /*0930*/  @!P0 BRA `(.L_x_9) ;  /* 0x00000000000c8947 */ /* 0x001fec0003800000 */
[----:B------:R-:W-:Y:S02]  /*0940*/  MOV R3, R9 ;  /* 0x0000000900037202 */ /* 0x000fe40000000f00 */
[----:B------:R-:W-:-:S07]  /*0950*/  MOV R8, 0x970 ;  /* 0x0000097000087802 */ /* 0x000fce0000000f00 */
[----:B------:R-:W-:Y:S05]  /*0960*/  CALL.REL.NOINC `($__internal_0_$__cuda_sm3x_div_rn_noftz_f32_slowpath) ;  /* 0x0000000c00b47944 */ /* 0x000fea0003c00000 */
.L_x_9:
[----:B------:R-:W0:Y:S01]  /*0970*/  MUFU.RCP R0, R9 ;  /* 0x0000000900007308 */ /* 0x000e220000001000 */
[----:B------:R1:W-:Y:S07]  /*0980*/  STG.E desc[UR10][R10.64+-0x10], R3 ;  /* 0xfffff0030a007986 */ /* 0x0003ee000c10190a */
[----:B------:R-:W2:Y:S01]  /*0990*/  FCHK P0, R5, R9 ;  /* 0x0000000905007302 */ /* 0x000ea20000000000 */
[----:B0-----:R-:W-:-:S04]  /*09a0*/  FFMA R13, R0, -R9, 1 ;  /* 0x3f800000000d7423 */ /* 0x001fc80000000809 */
[----:B------:R-:W-:-:S04]  /*09b0*/  FFMA R15, R0, R13, R0 ;  /* 0x0000000d000f7223 */ /* 0x000fc80000000000 */
[----:B------:R-:W-:-:S04]  /*09c0*/  FFMA R0, R5, R15, RZ ;  /* 0x0000000f05007223 */ /* 0x000fc800000000ff */
[----:B------:R-:W-:-:S04]  /*09d0*/  FFMA R13, R0, -R9, R5 ;  /* 0x80000009000d7223 */ /* 0x000fc80000000005 */
[----:B------:R-:W-:Y:S01]  /*09e0*/  FFMA R13, R15, R13, R0 ;  /* 0x0000000d0f0d7223 */ /* 0x000fe20000000000 */
[----:B-12---:R-:W-:Y:S06]  /*09f0*/  @!P0 BRA `(.L_x_10) ;  /* 0x0000000000148947 */ /* 0x006fec0003800000 */
[----:B------:R-:W-:Y:S01]  /*0a00*/  IMAD.MOV.U32 R4, RZ, RZ, R5 ;  /* 0x000000ffff047224 */ /* 0x000fe200078e0005 */
[----:B------:R-:W-:Y:S02]  /*0a10*/  MOV R3, R9 ;  /* 0x0000000900037202 */ /* 0x000fe40000000f00 */
[----:B------:R-:W-:-:S07]  /*0a20*/  MOV R8, 0xa40 ;  /* 0x00000a4000087802 */ /* 0x000fce0000000f00 */
[----:B------:R-:W-:Y:S05]  /*0a30*/  CALL.REL.NOINC `($__internal_0_$__cuda_sm3x_div_rn_noftz_f32_slowpath) ;  /* 0x0000000c00807944 */ /* 0x000fea0003c00000 */
[----:B------:R-:W-:-:S07]  /*0a40*/  MOV R13, R3 ;  /* 0x00000003000d7202 */ /* 0x000fce0000000f00 */
.L_x_10:
        /* <DEDUP_REMOVED lines=9> */
[----:B------:R-:W-:Y:S02]  /*0ae0*/  MOV R4, R6 ;  /* 0x0000000600047202 */ /* 0x000fe40000000f00 */
[----:B------:R-:W-:Y:S02]  /*0af0*/  MOV R3, R9 ;  /* 0x0000000900037202 */ /* 0x000fe40000000f00 */
[----:B------:R-:W-:-:S07]  /*0b00*/  MOV R8, 0xb20 ;  /* 0x00000b2000087802 */ /* 0x000fce0000000f00 */
[----:B------:R-:W-:Y:S05]  /*0b10*/  CALL.REL.NOINC `($__internal_0_$__cuda_sm3x_div_rn_noftz_f32_slowpath) ;  /* 0x0000000c00487944 */ /* 0x000fea0003c00000 */
.L_x_11:
        /* <DEDUP_REMOVED lines=14> */
.L_x_12:
[----:B------:R-:W0:Y:S01]  /*0c00*/  LDS.128 R4, [UR4] ;  /* 0x00000004ff047984 */ /* 0x000e220008000c00 */
[----:B------:R-:W1:Y:S03]  /*0c10*/  MUFU.RCP R0, R9 ;  /* 0x0000000900007308 */ /* 0x000e660000001000 */
[----:B------:R2:W-:Y:S01]  /*0c20*/  STG.E desc[UR10][R10.64+-0x4], R13 ;  /* 0xfffffc0d0a007986 */ /* 0x0005e2000c10190a */
[----:B-1----:R-:W-:-:S04]  /*0c30*/  FFMA R3, R0, -R9, 1 ;  /* 0x3f80000000037423 */ /* 0x002fc80000000809 */
[----:B------:R-:W-:Y:S01]  /*0c40*/  FFMA R3, R0, R3, R0 ;  /* 0x0000000300037223 */ /* 0x000fe20000000000 */
[----:B0-----:R-:W0:Y:S03]  /*0c50*/  FCHK P0, R4, R9 ;  /* 0x0000000904007302 */ /* 0x001e260000000000 */
[----:B------:R-:W-:-:S04]  /*0c60*/  FFMA R15, R3, R4, RZ ;  /* 0x00000004030f7223 */ /* 0x000fc800000000ff */
[----:B------:R-:W-:-:S04]  /*0c70*/  FFMA R0, R15, -R9, R4 ;  /* 0x800000090f007223 */ /* 0x000fc80000000004 */
[----:B------:R-:W-:Y:S01]  /*0c80*/  FFMA R3, R3, R0, R15 ;  /* 0x0000000003037223 */ /* 0x000fe2000000000f */
[----:B0-2---:R-:W-:Y:S06]  /*0c90*/  @!P0 BRA `(.L_x_13) ;  /* 0x00000000000c8947 */ /* 0x005fec0003800000 */
[----:B------:R-:W-:Y:S02]  /*0ca0*/  MOV R3, R9 ;  /* 0x0000000900037202 */ /* 0x000fe40000000f00 */
[----:B------:R-:W-:-:S07]  /*0cb0*/  MOV R8, 0xcd0 ;  /* 0x00000cd000087802 */ /* 0x000fce0000000f00 */
[----:B------:R-:W-:Y:S05]  /*0cc0*/  CALL.REL.NOINC `($__internal_0_$__cuda_sm3x_div_rn_noftz_f32_slowpath) ;  /* 0x0000000800dc7944 */ /* 0x000fea0003c00000 */
.L_x_13:
        /* <DEDUP_REMOVED lines=9> */
[----:B------:R-:W-:Y:S01]  /*0d60*/  MOV R4, R5 ;  /* 0x0000000500047202 */ /* 0x000fe20000000f00 */
[----:B------:R-:W-:Y:S01]  /*0d70*/  IMAD.MOV.U32 R3, RZ, RZ, R9 ;  /* 0x000000ffff037224 */ /* 0x000fe200078e0009 */
[----:B------:R-:W-:-:S07]  /*0d80*/  MOV R8, 0xda0 ;  /* 0x00000da000087802 */ /* 0x000fce0000000f00 */
[----:B------:R-:W-:Y:S05]  /*0d90*/  CALL.REL.NOINC `($__internal_0_$__cuda_sm3x_div_rn_noftz_f32_slowpath) ;  /* 0x0000000800a87944 */ /* 0x000fea0003c00000 */
[----:B------:R-:W-:-:S07]  /*0da0*/  MOV R13, R3 ;  /* 0x00000003000d7202 */ /* 0x000fce0000000f00 */
.L_x_14:
        /* <DEDUP_REMOVED lines=13> */
.L_x_15:
        /* <DEDUP_REMOVED lines=14> */
.L_x_16:
[----:B------:R0:W-:Y:S01]  /*0f60*/  STG.E desc[UR10][R10.64+0xc], R5 ;  /* 0x00000c050a007986 */ /* 0x0001e2000c10190a */
[----:B------:R-:W-:Y:S01]  /*0f70*/  IADD3 R13, P0, PT, R10, 0x20, RZ ;  /* 0x000000200a0d7810 */ /* 0x000fe20007f1e0ff */
[----:B------:R-:W-:-:S03]  /*0f80*/  UIADD3 UR4, UPT, UPT, UR4, 0x20, URZ ;  /* 0x0000002004047890 */ /* 0x000fc6000fffe0ff */
[----:B------:R-:W-:Y:S01]  /*0f90*/  IADD3.X R14, PT, PT, RZ, R11, RZ, P0, !PT ;  /* 0x0000000bff0e7210 */ /* 0x000fe200007fe4ff */
[----:B------:R-:W-:Y:S08]  /*0fa0*/  @P2 BRA `(.L_x_17) ;  /* 0xfffffff800302947 */ /* 0x000ff0000383ffff */
.L_x_8:
[----:B------:R-:W-:-:S13]  /*0fb0*/  ISETP.NE.AND P0, PT, R16, RZ, PT ;  /* 0x000000ff1000720c */ /* 0x000fda0003f05270 */
[----:B------:R-:W-:Y:S05]  /*0fc0*/  @!P0 EXIT ;  /* 0x000000000000894d */ /* 0x000fea0003800000 */
[----:B------:R-:W1:Y:S01]  /*0fd0*/  LDCU UR4, c[0x0][0x390] ;  /* 0x00007200ff0477ac */ /* 0x000e620008000800 */
[----:B------:R-:W-:Y:S01]  /*0fe0*/  ISETP.GE.U32.AND P0, PT, R16, 0x4, PT ;  /* 0x000000041000780c */ /* 0x000fe20003f06070 */
[----:B-1----:R-:W-:-:S12]  /*0ff0*/  ULOP3.LUT UR4, UR4, 0x3, URZ, 0xc0, !UPT ;  /* 0x0000000304047892 */ /* 0x002fd8000f8ec0ff */
[----:B------:R-:W-:Y:S05]  /*1000*/  @!P0 BRA `(.L_x_18) ;  /* 0x0000000400048947 */ /* 0x000fea0003800000 */
[----:B------:R-:W1:Y:S01]  /*1010*/  S2R R3, SR_CgaCtaId ;  /* 0x0000000000037919 */ /* 0x000e620000008800 */
[----:B------:R-:W-:-:S04]  /*1020*/  MOV R0, 0x400 ;  /* 0x0000040000007802 */ /* 0x000fc80000000f00 */
[----:B-1----:R-:W-:Y:S02]  /*1030*/  LEA R3, R3, R0, 0x18 ;  /* 0x0000000003037211 */ /* 0x002fe400078ec0ff */
[----:B------:R-:W1:Y:S02]  /*1040*/  MUFU.RCP R0, R9 ;  /* 0x0000000900007308 */ /* 0x000e640000001000 */
[----:B0-----:R-:W-:-:S05]  /*1050*/  LEA R5, R2, R3, 0x2 ;  /* 0x0000000302057211 */ /* 0x001fca00078e10ff */
[----:B------:R-:W0:Y:S01]  /*1060*/  LDS R6, [R5] ;  /* 0x0000000005067984 */ /* 0x000e220000000800 */
[----:B-1----:R-:W-:-:S04]  /*1070*/  FFMA R3, R0, -R9, 1 ;  /* 0x3f80000000037423 */ /* 0x002fc80000000809 */
[----:B------:R-:W-:Y:S01]  /*1080*/  FFMA R0, R0, R3, R0 ;  /* 0x0000000300007223 */ /* 0x000fe20000000000 */
[----:B0-----:R-:W0:Y:S03]  /*1090*/  FCHK P0, R6, R9 ;  /* 0x0000000906007302 */ /* 0x001e260000000000 */
[----:B------:R-:W-:-:S04]  /*10a0*/  FFMA R3, R0, R6, RZ ;  /* 0x0000000600037223 */ /* 0x000fc800000000ff */
[----:B------:R-:W-:-:S04]  /*10b0*/  FFMA R4, R3, -R9, R6 ;  /* 0x8000000903047223 */ /* 0x000fc80000000006 */
[----:B------:R-:W-:Y:S01]  /*10c0*/  FFMA R3, R0, R4, R3 ;  /* 0x0000000400037223 */ /* 0x000fe20000000003 */
[----:B0-----:R-:W-:Y:S06]  /*10d0*/  @!P0 BRA `(.L_x_19) ;  /* 0x0000000000108947 */ /* 0x001fec0003800000 */
[----:B------:R-:W-:Y:S01]  /*10e0*/  MOV R4, R6 ;  /* 0x0000000600047202 */ /* 0x000fe20000000f00 */
[----:B------:R-:W-:Y:S01]  /*10f0*/  IMAD.MOV.U32 R3, RZ, RZ, R9 ;  /* 0x000000ffff037224 */ /* 0x000fe200078e0009 */
[----:B------:R-:W-:-:S07]  /*1100*/  MOV R8, 0x1120 ;  /* 0x0000112000087802 */ /* 0x000fce0000000f00 */
[----:B------:R-:W-:Y:S05]  /*1110*/  CALL.REL.NOINC `($__internal_0_$__cuda_sm3x_div_rn_noftz_f32_slowpath) ;  /* 0x0000000400c87944 */ /* 0x000fea0003c00000 */
.L_x_19:
[----:B------:R-:W0:Y:S01]  /*1120*/  LDS R13, [R5+0x4] ;  /* 0x00000400050d7984 */ /* 0x000e220000000800 */
[----:B------:R-:W1:Y:S01]  /*1130*/  LDC.64 R6, c[0x0][0x388] ;  /* 0x0000e200ff067b82 */ /* 0x000e620000000a00 */
[----:B------:R-:W2:Y:S02]  /*1140*/  MUFU.RCP R0, R9 ;  /* 0x0000000900007308 */ /* 0x000ea40000001000 */
[----:B--2---:R-:W-:-:S04]  /*1150*/  FFMA R11, R0, -R9, 1 ;  /* 0x3f800000000b7423 */ /* 0x004fc80000000809 */
[----:B------:R-:W-:Y:S01]  /*1160*/  FFMA R0, R0, R11, R0 ;  /* 0x0000000b00007223 */ /* 0x000fe20000000000 */
[----:B-1----:R-:W-:-:S05]  /*1170*/  IMAD.WIDE.U32 R6, R2, 0x4, R6 ;  /* 0x0000000402067825 */ /* 0x002fca00078e0006 */
[----:B------:R1:W-:Y:S01]  /*1180*/  STG.E desc[UR10][R6.64], R3 ;  /* 0x0000000306007986 */ /* 0x0003e2000c10190a */
[----:B0-----:R-:W0:Y:S01]  /*1190*/  FCHK P0, R13, R9 ;  /* 0x000000090d007302 */ /* 0x001e220000000000 */
[----:B------:R-:W-:-:S04]  /*11a0*/  FFMA R4, R0, R13, RZ ;  /* 0x0000000d00047223 */ /* 0x000fc800000000ff */
[----:B------:R-:W-:-:S04]  /*11b0*/  FFMA R11, R4, -R9, R13 ;  /* 0x80000009040b7223 */ /* 0x000fc8000000000d */
[----:B------:R-:W-:Y:S01]  /*11c0*/  FFMA R11, R0, R11, R4 ;  /* 0x0000000b000b7223 */ /* 0x000fe20000000004 */
[----:B01----:R-:W-:Y:S06]  /*11d0*/  @!P0 BRA `(.L_x_20) ;  /* 0x0000000000148947 */ /* 0x003fec0003800000 */
[----:B------:R-:W-:Y:S02]  /*11e0*/  MOV R4, R13 ;  /* 0x0000000d00047202 */ /* 0x000fe40000000f00 */
[----:B------:R-:W-:Y:S02]  /*11f0*/  MOV R3, R9 ;  /* 0x0000000900037202 */ /* 0x000fe40000000f00 */
[----:B------:R-:W-:-:S07]  /*1200*/  MOV R8, 0x1220 ;  /* 0x0000122000087802 */ /* 0x000fce0000000f00 */
[----:B------:R-:W-:Y:S05]  /*1210*/  CALL.REL.NOINC `($__internal_0_$__cuda_sm3x_div_rn_noftz_f32_slowpath) ;  /* 0x0000000400887944 */ /* 0x000fea0003c00000 */
[----:B------:R-:W-:-:S07]  /*1220*/  MOV R11, R3 ;  /* 0x00000003000b7202 */ /* 0x000fce0000000f00 */
.L_x_20:
[----:B------:R-:W0:Y:S01]  /*1230*/  LDS R8, [R5+0x8] ;  /* 0x0000080005087984 */ /* 0x000e220000000800 */
        /* <DEDUP_REMOVED lines=9> */
[----:B------:R-:W-:Y:S01]  /*12d0*/  MOV R4, R8 ;  /* 0x0000000800047202 */ /* 0x000fe20000000f00 */
[----:B------:R-:W-:Y:S01]  /*12e0*/  IMAD.MOV.U32 R3, RZ, RZ, R9 ;  /* 0x000000ffff037224 */ /* 0x000fe200078e0009 */
[----:B------:R-:W-:-:S07]  /*12f0*/  MOV R8, 0x1310 ;  /* 0x0000131000087802 */ /* 0x000fce0000000f00 */
[----:B------:R-:W-:Y:S05]  /*1300*/  CALL.REL.NOINC `($__internal_0_$__cuda_sm3x_div_rn_noftz_f32_slowpath) ;  /* 0x00000004004c7944 */ /* 0x000fea0003c00000 */
.L_x_21:
        /* <DEDUP_REMOVED lines=11> */
[----:B------:R-:W-:Y:S02]  /*13c0*/  MOV R3, R9 ;  /* 0x0000000900037202 */ /* 0x000fe40000000f00 */
[----:B------:R-:W-:-:S07]  /*13d0*/  MOV R8, 0x13f0 ;  /* 0x000013f000087802 */ /* 0x000fce0000000f00 */
[----:B------:R-:W-:Y:S05]  /*13e0*/  CALL.REL.NOINC `($__internal_0_$__cuda_sm3x_div_rn_noftz_f32_slowpath) ;  /* 0x0000000400147944 */ /* 0x000fea0003c00000 */
[----:B------:R-:W-:-:S07]  /*13f0*/  MOV R11, R3 ;  /* 0x00000003000b7202 */ /* 0x000fce0000000f00 */
.L_x_22:
[----:B------:R1:W-:Y:S01]  /*1400*/  STG.E desc[UR10][R6.64+0xc], R11 ;  /* 0x00000c0b06007986 */ /* 0x0003e2000c10190a */
[----:B------:R-:W-:-:S07]  /*1410*/  IADD3 R2, PT, PT, R2, 0x4, RZ ;  /* 0x0000000402027810 */ /* 0x000fce0007ffe0ff */
.L_x_18:
[----:B------:R-:W-:-:S13]  /*1420*/  ISETP.NE.AND P0, PT, RZ, UR4, PT ;  /* 0x00000004ff007c0c */ /* 0x000fda000bf05270 */
[----:B------:R-:W-:Y:S05]  /*1430*/  @!P0 EXIT ;  /* 0x000000000000894d */ /* 0x000fea0003800000 */
[----:B------:R-:W-:-:S09]  /*1440*/  UISETP.NE.AND UP0, UPT, UR4, 0x1, UPT ;  /* 0x000000010400788c */ /* 0x000fd2000bf05270 */
[----:B------:R-:W-:Y:S05]  /*1450*/  BRA.U !UP0, `(.L_x_23) ;  /* 0x0000000108907547 */ /* 0x000fea000b800000 */
[----:B------:R-:W2:Y:S01]  /*1460*/  S2R R3, SR_CgaCtaId ;  /* 0x0000000000037919 */ /* 0x000ea20000008800 */
[----:B------:R-:W-:-:S04]  /*1470*/  MOV R0, 0x400 ;  /* 0x0000040000007802 */ /* 0x000fc80000000f00 */
[----:B--2---:R-:W-:Y:S02]  /*1480*/  LEA R3, R3, R0, 0x18 ;  /* 0x0000000003037211 */ /* 0x004fe400078ec0ff */
[----:B------:R-:W2:Y:S03]  /*1490*/  MUFU.RCP R0, R9 ;  /* 0x0000000900007308 */ /* 0x000ea60000001000 */
[----:B0-----:R-:W-:-:S05]  /*14a0*/  IMAD R5, R2, 0x4, R3 ;  /* 0x0000000402057824 */ /* 0x001fca00078e0203 */
[----:B-1----:R-:W0:Y:S01]  /*14b0*/  LDS R6, [R5] ;  /* 0x0000000005067984 */ /* 0x002e220000000800 */
[----:B--2---:R-:W-:-:S04]  /*14c0*/  FFMA R3, R0, -R9, 1 ;  /* 0x3f80000000037423 */ /* 0x004fc80000000809 */
[----:B------:R-:W-:Y:S01]  /*14d0*/  FFMA R0, R0, R3, R0 ;  /* 0x0000000300007223 */ /* 0x000fe20000000000 */
[----:B0-----:R-:W0:Y:S03]  /*14e0*/  FCHK P0, R6, R9 ;  /* 0x0000000906007302 */ /* 0x001e260000000000 */
[----:B------:R-:W-:-:S04]  /*14f0*/  FFMA R3, R0, R6, RZ ;  /* 0x0000000600037223 */ /* 0x000fc800000000ff */
[----:B------:R-:W-:-:S04]  /*1500*/  FFMA R4, R3, -R9, R6 ;  /* 0x8000000903047223 */ /* 0x000fc80000000006 */
[----:B------:R-:W-:Y:S01]  /*1510*/  FFMA R3, R0, R4, R3 ;  /* 0x0000000400037223 */ /* 0x000fe20000000003 */
[----:B0-----:R-:W-:Y:S06]  /*1520*/  @!P0 BRA `(.L_x_24) ;  /* 0x0000000000108947 */ /* 0x001fec0003800000 */
[----:B------:R-:W-:Y:S02]  /*1530*/  MOV R4, R6 ;  /* 0x0000000600047202 */ /* 0x000fe40000000f00 */
[----:B------:R-:W-:Y:S02]  /*1540*/  MOV R3, R9 ;  /* 0x0000000900037202 */ /* 0x000fe40000000f00 */
[----:B------:R-:W-:-:S07]  /*1550*/  MOV R8, 0x1570 ;  /* 0x0000157000087802 */ /* 0x000fce0000000f00 */
[----:B------:R-:W-:Y:S05]  /*1560*/  CALL.REL.NOINC `($__internal_0_$__cuda_sm3x_div_rn_noftz_f32_slowpath) ;  /* 0x0000000000b47944 */ /* 0x000fea0003c00000 */
.L_x_24:
        /* <DEDUP_REMOVED lines=16> */
[----:B------:R-:W-:-:S07]  /*1670*/  IMAD.MOV.U32 R11, RZ, RZ, R3 ;  /* 0x000000ffff0b7224 */ /* 0x000fce00078e0003 */
.L_x_25:
[----:B------:R2:W-:Y:S01]  /*1680*/  STG.E desc[UR10][R6.64+0x4], R11 ;  /* 0x0000040b06007986 */ /* 0x0005e2000c10190a */
[----:B------:R-:W-:-:S07]  /*1690*/  IADD3 R2, PT, PT, R2, 0x2, RZ ;  /* 0x0000000202027810 */ /* 0x000fce0007ffe0ff */
.L_x_23:
[----:B------:R-:W3:Y:S02]  /*16a0*/  LDC R0, c[0x0][0x390] ;  /* 0x0000e400ff007b82 */ /* 0x000ee40000000800 */
[----:B---3--:R-:W-:-:S04]  /*16b0*/  LOP3.LUT R0, R0, 0x1, RZ, 0xc0, !PT ;  /* 0x0000000100007812 */ /* 0x008fc800078ec0ff */
[----:B------:R-:W-:-:S13]  /*16c0*/  ISETP.NE.U32.AND P0, PT, R0, 0x1, PT ;  /* 0x000000010000780c */ /* 0x000fda0003f05070 */
[----:B------:R-:W-:Y:S05]  /*16d0*/  @P0 EXIT ;  /* 0x000000000000094d */ /* 0x000fea0003800000 */
[----:B------:R-:W3:Y:S01]  /*16e0*/  S2R R3, SR_CgaCtaId ;  /* 0x0000000000037919 */ /* 0x000ee20000008800 */
[----:B------:R-:W-:-:S04]  /*16f0*/  MOV R0, 0x400 ;  /* 0x0000040000007802 */ /* 0x000fc80000000f00 */
[----:B---3--:R-:W-:Y:S02]  /*1700*/  LEA R3, R3, R0, 0x18 ;  /* 0x0000000003037211 */ /* 0x008fe400078ec0ff */
[----:B------:R-:W0:Y:S02]  /*1710*/  MUFU.RCP R0, R9 ;  /* 0x0000000900007308 */ /* 0x000e240000001000 */
[----:B------:R-:W-:-:S06]  /*1720*/  LEA R3, R2, R3, 0x2 ;  /* 0x0000000302037211 */ /* 0x000fcc00078e10ff */
[----:B------:R-:W3:Y:S01]  /*1730*/  LDS R3, [R3] ;  /* 0x0000000003037984 */ /* 0x000ee20000000800 */
[----:B0-----:R-:W-:-:S04]  /*1740*/  FFMA R5, R0, -R9, 1 ;  /* 0x3f80000000057423 */ /* 0x001fc80000000809 */
[----:B------:R-:W-:Y:S01]  /*1750*/  FFMA R0, R0, R5, R0 ;  /* 0x0000000500007223 */ /* 0x000fe20000000000 */
[----:B---3--:R-:W0:Y:S03]  /*1760*/  FCHK P0, R3, R9 ;  /* 0x0000000903007302 */ /* 0x008e260000000000 */
[----:B------:R-:W-:-:S04]  /*1770*/  FFMA R4, R0, R3, RZ ;  /* 0x0000000300047223 */ /* 0x000fc800000000ff */
[----:B------:R-:W-:-:S04]  /*1780*/  FFMA R5, R4, -R9, R3 ;  /* 0x8000000904057223 */ /* 0x000fc80000000003 */
[----:B-12---:R-:W-:Y:S01]  /*1790*/  FFMA R7, R0, R5, R4 ;  /* 0x0000000500077223 */ /* 0x006fe20000000004 */
[----:B0-----:R-:W-:Y:S06]  /*17a0*/  @!P0 BRA `(.L_x_26) ;  /* 0x0000000000148947 */ /* 0x001fec0003800000 */
[----:B------:R-:W-:Y:S02]  /*17b0*/  MOV R4, R3 ;  /* 0x0000000300047202 */ /* 0x000fe40000000f00 */
[----:B------:R-:W-:Y:S02]  /*17c0*/  MOV R3, R9 ;  /* 0x0000000900037202 */ /* 0x000fe40000000f00 */
[----:B------:R-:W-:-:S07]  /*17d0*/  MOV R8, 0x17f0 ;  /* 0x000017f000087802 */ /* 0x000fce0000000f00 */
[----:B------:R-:W-:Y:S05]  /*17e0*/  CALL.REL.NOINC `($__internal_0_$__cuda_sm3x_div_rn_noftz_f32_slowpath) ;  /* 0x0000000000147944 */ /* 0x000fea0003c00000 */
[----:B------:R-:W-:-:S07]  /*17f0*/  MOV R7, R3 ;  /* 0x0000000300077202 */ /* 0x000fce0000000f00 */
.L_x_26:
[----:B------:R-:W0:Y:S02]  /*1800*/  LDC.64 R4, c[0x0][0x388] ;  /* 0x0000e200ff047b82 */ /* 0x000e240000000a00 */
[----:B0-----:R-:W-:-:S05]  /*1810*/  IMAD.WIDE.U32 R2, R2, 0x4, R4 ;  /* 0x0000000402027825 */ /* 0x001fca00078e0004 */
[----:B------:R-:W-:Y:S01]  /*1820*/  STG.E desc[UR10][R2.64], R7 ;  /* 0x0000000702007986 */ /* 0x000fe2000c10190a */
[----:B------:R-:W-:Y:S05]  /*1830*/  EXIT ;  /* 0x000000000000794d */ /* 0x000fea0003800000 */
        .weak           $__internal_0_$__cuda_sm3x_div_rn_noftz_f32_slowpath
        .type           $__internal_0_$__cuda_sm3x_div_rn_noftz_f32_slowpath,@function
        .size           $__internal_0_$__cuda_sm3x_div_rn_noftz_f32_slowpath,(.L_x_36 - $__internal_0_$__cuda_sm3x_div_rn_noftz_f32_slowpath)
$__internal_0_$__cuda_sm3x_div_rn_noftz_f32_slowpath:
[----:B------:R-:W-:Y:S02]  /*1840*/  SHF.R.U32.HI R13, RZ, 0x17, R3 ;  /* 0x00000017ff0d7819 */ /* 0x000fe40000011603 */
[----:B------:R-:W-:Y:S02]  /*1850*/  SHF.R.U32.HI R0, RZ, 0x17, R4 ;  /* 0x00000017ff007819 */ /* 0x000fe40000011604 */
[----:B------:R-:W-:Y:S02]  /*1860*/  LOP3.LUT R13, R13, 0xff, RZ, 0xc0, !PT ;  /* 0x000000ff0d0d7812 */ /* 0x000fe400078ec0ff */
[----:B------:R-:W-:-:S03]  /*1870*/  LOP3.LUT R0, R0, 0xff, RZ, 0xc0, !PT ;  /* 0x000000ff00007812 */ /* 0x000fc600078ec0ff */
[----:B------:R-:W-:Y:S01]  /*1880*/  VIADD R17, R13, 0xffffffff ;  /* 0xffffffff0d117836 */ /* 0x000fe20000000000 */
[----:B------:R-:W-:-:S04]  /*1890*/  IADD3 R15, PT, PT, R0, -0x1, RZ ;  /* 0xffffffff000f7810 */ /* 0x000fc80007ffe0ff */
[----:B------:R-:W-:-:S04]  /*18a0*/  ISETP.GT.U32.AND P0, PT, R17, 0xfd, PT ;  /* 0x000000fd1100780c */ /* 0x000fc80003f04070 */
[----:B------:R-:W-:-:S13]  /*18b0*/  ISETP.GT.U32.OR P0, PT, R15, 0xfd, P0 ;  /* 0x000000fd0f00780c */ /* 0x000fda0000704470 */
[----:B------:R-:W-:Y:S01]  /*18c0*/  @!P0 MOV R14, RZ ;  /* 0x000000ff000e8202 */ /* 0x000fe20000000f00 */
[----:B------:R-:W-:Y:S06]  /*18d0*/  @!P0 BRA `(.L_x_27) ;  /* 0x00000000005c8947 */ /* 0x000fec0003800000 */
[----:B------:R-:W-:Y:S02]  /*18e0*/  FSETP.GTU.FTZ.AND P0, PT, |R4|, +INF , PT ;  /* 0x7f8000000400780b */ /* 0x000fe40003f1c200 */
[----:B------:R-:W-:-:S04]  /*18f0*/  FSETP.GTU.FTZ.AND P1, PT, |R3|, +INF , PT ;  /* 0x7f8000000300780b */ /* 0x000fc80003f3c200 */
[----:B------:R-:W-:-:S13]  /*1900*/  PLOP3.LUT P0, PT, P0, P1, PT, 0xf8, 0x8f ;  /* 0x00000000008f781c */ /* 0x000fda0000703f70 */
[----:B------:R-:W-:Y:S05]  /*1910*/  @P0 BRA `(.L_x_28) ;  /* 0x0000000400440947 */ /* 0x000fea0003800000 */
[----:B------:R-:W-:-:S13]  /*1920*/  LOP3.LUT P0, RZ, R3, 0x7fffffff, R4, 0xc8, !PT ;  /* 0x7fffffff03ff7812 */ /* 0x000fda000780c804 */
[----:B------:R-:W-:Y:S05]  /*1930*/  @!P0 BRA `(.L_x_29) ;  /* 0x0000000400348947 */ /* 0x000fea0003800000 */
[C---:B------:R-:W-:Y:S02]  /*1940*/  FSETP.NEU.FTZ.AND P3, PT, |R4|.reuse, +INF , PT ;  /* 0x7f8000000400780b */ /* 0x040fe40003f7d200 */
[----:B------:R-:W-:Y:S02]  /*1950*/  FSETP.NEU.FTZ.AND P1, PT, |R3|, +INF , PT ;  /* 0x7f8000000300780b */ /* 0x000fe40003f3d200 */
[----:B------:R-:W-:-:S11]  /*1960*/  FSETP.NEU.FTZ.AND P0, PT, |R4|, +INF , PT ;  /* 0x7f8000000400780b */ /* 0x000fd60003f1d200 */
[----:B------:R-:W-:Y:S05]  /*1970*/  @!P1 BRA !P3, `(.L_x_29) ;  /* 0x0000000400249947 */ /* 0x000fea0005800000 */
[----:B------:R-:W-:-:S04]  /*1980*/  LOP3.LUT P3, RZ, R4, 0x7fffffff, RZ, 0xc0, !PT ;  /* 0x7fffffff04ff7812 */ /* 0x000fc8000786c0ff */
[----:B------:R-:W-:-:S13]  /*1990*/  PLOP3.LUT P1, PT, P1, P3, PT, 0x2f, 0xf2 ;  /* 0x0000000000f2781c */ /* 0x000fda0000f26577 */
[----:B------:R-:W-:Y:S05]  /*19a0*/  @P1 BRA `(.L_x_30) ;  /* 0x0000000400101947 */ /* 0x000fea0003800000 */
[----:B------:R-:W-:-:S04]  /*19b0*/  LOP3.LUT P1, RZ, R3, 0x7fffffff, RZ, 0xc0, !PT ;  /* 0x7fffffff03ff7812 */ /* 0x000fc8000782c0ff */
[----:B------:R-:W-:-:S13]  /*19c0*/  PLOP3.LUT P0, PT, P0, P1, PT, 0x2f, 0xf2 ;  /* 0x0000000000f2781c */ /* 0x000fda0000702577 */
[----:B------:R-:W-:Y:S05]  /*19d0*/  @P0 BRA `(.L_x_31) ;  /* 0x0000000000f80947 */ /* 0x000fea0003800000 */
[----:B------:R-:W-:Y:S02]  /*19e0*/  ISETP.GE.AND P0, PT, R15, RZ, PT ;  /* 0x000000ff0f00720c */ /* 0x000fe40003f06270 */
[----:B------:R-:W-:-:S11]  /*19f0*/  ISETP.GE.AND P1, PT, R17, RZ, PT ;  /* 0x000000ff1100720c */ /* 0x000fd60003f26270 */
[----:B------:R-:W-:Y:S01]  /*1a00*/  @P0 MOV R14, RZ ;  /* 0x000000ff000e0202 */ /* 0x000fe20000000f00 */
[----:B------:R-:W-:Y:S01]  /*1a10*/  @!P0 FFMA R4, R4, 1.84467440737095516160e+19, RZ ;  /* 0x5f80000004048823 */ /* 0x000fe200000000ff */
[----:B------:R-:W-:Y:S01]  /*1a20*/  @!P0 MOV R14, 0xffffffc0 ;  /* 0xffffffc0000e8802 */ /* 0x000fe20000000f00 */
[----:B------:R-:W-:-:S03]  /*1a30*/  @!P1 FFMA R3, R3, 1.84467440737095516160e+19, RZ ;  /* 0x5f80000003039823 */ /* 0x000fc600000000ff */
[----:B------:R-:W-:-:S07]  /*1a40*/  @!P1 IADD3 R14, PT, PT, R14, 0x40, RZ ;  /* 0x000000400e0e9810 */ /* 0x000fce0007ffe0ff */
.L_x_27:
[----:B------:R-:W-:Y:S02]  /*1a50*/  LEA R18, R13, 0xc0800000, 0x17 ;  /* 0xc08000000d127811 */ /* 0x000fe400078eb8ff */
[----:B------:R-:W-:-:S03]  /*1a60*/  IADD3 R15, PT, PT, R0, -0x7f, RZ ;  /* 0xffffff81000f7810 */ /* 0x000fc60007ffe0ff */
[----:B------:R-:W-:Y:S02]  /*1a70*/  IMAD.IADD R18, R3, 0x1, -R18 ;  /* 0x0000000103127824 */ /* 0x000fe400078e0a12 */
[C---:B------:R-:W-:Y:S01]  /*1a80*/  IMAD R0, R15.reuse, -0x800000, R4 ;  /* 0xff8000000f007824 */ /* 0x040fe200078e0204 */
[----:B------:R-:W-:Y:S01]  /*1a90*/  IADD3 R15, PT, PT, R15, 0x7f, -R13 ;  /* 0x0000007f0f0f7810 */ /* 0x000fe20007ffe80d */
[----:B------:R-:W0:Y:S01]  /*1aa0*/  MUFU.RCP R20, R18 ;  /* 0x0000001200147308 */ /* 0x000e220000001000 */
[----:B------:R-:W-:Y:S02]  /*1ab0*/  FADD.FTZ R17, -R18, -RZ ;  /* 0x800000ff12117221 */ /* 0x000fe40000010100 */
[----:B------:R-:W-:Y:S02]  /*1ac0*/  IADD3 R15, PT, PT, R15, R14, RZ ;  /* 0x0000000e0f0f7210 */ /* 0x000fe40007ffe0ff */
[----:B0-----:R-:W-:-:S04]  /*1ad0*/  FFMA R3, R20, R17, 1 ;  /* 0x3f80000014037423 */ /* 0x001fc80000000011 */
[----:B------:R-:W-:-:S04]  /*1ae0*/  FFMA R3, R20, R3, R20 ;  /* 0x0000000314037223 */ /* 0x000fc80000000014 */
[----:B------:R-:W-:-:S04]  /*1af0*/  FFMA R4, R0, R3, RZ ;  /* 0x0000000300047223 */ /* 0x000fc800000000ff */
[----:B------:R-:W-:-:S04]  /*1b00*/  FFMA R19, R17, R4, R0 ;  /* 0x0000000411137223 */ /* 0x000fc80000000000 */
[----:B------:R-:W-:-:S04]  /*1b10*/  FFMA R4, R3, R19, R4 ;  /* 0x0000001303047223 */ /* 0x000fc80000000004 */
[----:B------:R-:W-:-:S04]  /*1b20*/  FFMA R17, R17, R4, R0 ;  /* 0x0000000411117223 */ /* 0x000fc80000000000 */
[----:B------:R-:W-:-:S05]  /*1b30*/  FFMA R0, R3, R17, R4 ;  /* 0x0000001103007223 */ /* 0x000fca0000000004 */
[----:B------:R-:W-:-:S04]  /*1b40*/  SHF.R.U32.HI R13, RZ, 0x17, R0 ;  /* 0x00000017ff0d7819 */ /* 0x000fc80000011600 */
[----:B------:R-:W-:-:S04]  /*1b50*/  LOP3.LUT R13, R13, 0xff, RZ, 0xc0, !PT ;  /* 0x000000ff0d0d7812 */ /* 0x000fc800078ec0ff */
[----:B------:R-:W-:-:S04]  /*1b60*/  IADD3 R13, PT, PT, R13, R15, RZ ;  /* 0x0000000f0d0d7210 */ /* 0x000fc80007ffe0ff */
[----:B------:R-:W-:-:S04]  /*1b70*/  IADD3 R14, PT, PT, R13, -0x1, RZ ;  /* 0xffffffff0d0e7810 */ /* 0x000fc80007ffe0ff */
[----:B------:R-:W-:-:S13]  /*1b80*/  ISETP.GE.U32.AND P0, PT, R14, 0xfe, PT ;  /* 0x000000fe0e00780c */ /* 0x000fda0003f06070 */
[----:B------:R-:W-:Y:S05]  /*1b90*/  @!P0 BRA `(.L_x_32) ;  /* 0x0000000000808947 */ /* 0x000fea0003800000 */
[----:B------:R-:W-:-:S13]  /*1ba0*/  ISETP.GT.AND P0, PT, R13, 0xfe, PT ;  /* 0x000000fe0d00780c */ /* 0x000fda0003f04270 */
[----:B------:R-:W-:Y:S05]  /*1bb0*/  @P0 BRA `(.L_x_33) ;  /* 0x00000000006c0947 */ /* 0x000fea0003800000 */
[----:B------:R-:W-:-:S13]  /*1bc0*/  ISETP.GE.AND P0, PT, R13, 0x1, PT ;  /* 0x000000010d00780c */ /* 0x000fda0003f06270 */
[----:B------:R-:W-:Y:S05]  /*1bd0*/  @P0 BRA `(.L_x_34) ;  /* 0x0000000000980947 */ /* 0x000fea0003800000 */
[----:B------:R-:W-:Y:S02]  /*1be0*/  ISETP.GE.AND P0, PT, R13, -0x18, PT ;  /* 0xffffffe80d00780c */ /* 0x000fe40003f06270 */
[----:B------:R-:W-:-:S11]  /*1bf0*/  LOP3.LUT R0, R0, 0x80000000, RZ, 0xc0, !PT ;  /* 0x8000000000007812 */ /* 0x000fd600078ec0ff */
[----:B------:R-:W-:Y:S05]  /*1c00*/  @!P0 BRA `(.L_x_34) ;  /* 0x00000000008c8947 */ /* 0x000fea0003800000 */
[-CC-:B------:R-:W-:Y:S01]  /*1c10*/  FFMA.RZ R14, R3, R17.reuse, R4.reuse ;  /* 0x00000011030e7223 */ /* 0x180fe2000000c004 */
[C---:B------:R-:W-:Y:S02]  /*1c20*/  ISETP.NE.AND P3, PT, R13.reuse, RZ, PT ;  /* 0x000000ff0d00720c */ /* 0x040fe40003f65270 */
[----:B------:R-:W-:Y:S02]  /*1c30*/  ISETP.NE.AND P1, PT, R13, RZ, PT ;  /* 0x000000ff0d00720c */ /* 0x000fe40003f25270 */
[----:B------:R-:W-:Y:S01]  /*1c40*/  LOP3.LUT R15, R14, 0x7fffff, RZ, 0xc0, !PT ;  /* 0x007fffff0e0f7812 */ /* 0x000fe200078ec0ff */
[CCC-:B------:R-:W-:Y:S01]  /*1c50*/  FFMA.RP R14, R3.reuse, R17.reuse, R4.reuse ;  /* 0x00000011030e7223 */ /* 0x1c0fe20000008004 */
[----:B------:R-:W-:Y:S01]  /*1c60*/  FFMA.RM R3, R3, R17, R4 ;  /* 0x0000001103037223 */ /* 0x000fe20000004004 */
[----:B------:R-:W-:Y:S01]  /*1c70*/  IADD3 R4, PT, PT, R13, 0x20, RZ ;  /* 0x000000200d047810 */ /* 0x000fe20007ffe0ff */
[----:B------:R-:W-:Y:S01]  /*1c80*/  IMAD.MOV R13, RZ, RZ, -R13 ;  /* 0x000000ffff0d7224 */ /* 0x000fe200078e0a0d */
[----:B------:R-:W-:-:S02]  /*1c90*/  LOP3.LUT R15, R15, 0x800000, RZ, 0xfc, !PT ;  /* 0x008000000f0f7812 */ /* 0x000fc400078efcff */
[----:B------:R-:W-:Y:S02]  /*1ca0*/  FSETP.NEU.FTZ.AND P0, PT, R14, R3, PT ;  /* 0x000000030e00720b */ /* 0x000fe40003f1d000 */
[----:B------:R-:W-:Y:S02]  /*1cb0*/  SHF.L.U32 R4, R15, R4, RZ ;  /* 0x000000040f047219 */ /* 0x000fe400000006ff */
[----:B------:R-:W-:Y:S02]  /*1cc0*/  SEL R14, R13, RZ, P3 ;  /* 0x000000ff0d0e7207 */ /* 0x000fe40001800000 */
[----:B------:R-:W-:Y:S02]  /*1cd0*/  ISETP.NE.AND P1, PT, R4, RZ, P1 ;  /* 0x000000ff0400720c */ /* 0x000fe40000f25270 */
[----:B------:R-:W-:Y:S02]  /*1ce0*/  SHF.R.U32.HI R14, RZ, R14, R15 ;  /* 0x0000000eff0e7219 */ /* 0x000fe4000001160f */
[----:B------:R-:W-:-:S02]  /*1cf0*/  PLOP3.LUT P0, PT, P0, P1, PT, 0xf8, 0x8f ;  /* 0x00000000008f781c */ /* 0x000fc40000703f70 */
[----:B------:R-:W-:Y:S02]  /*1d00*/  SHF.R.U32.HI R4, RZ, 0x1, R14 ;  /* 0x00000001ff047819 */ /* 0x000fe4000001160e */
[----:B------:R-:W-:-:S04]  /*1d10*/  SEL R3, RZ, 0x1, !P0 ;  /* 0x00000001ff037807 */ /* 0x000fc80004000000 */
[----:B------:R-:W-:-:S04]  /*1d20*/  LOP3.LUT R3, R3, 0x1, R4, 0xf8, !PT ;  /* 0x0000000103037812 */ /* 0x000fc800078ef804 */
[----:B------:R-:W-:-:S04]  /*1d30*/  LOP3.LUT R3, R3, R14, RZ, 0xc0, !PT ;  /* 0x0000000e03037212 */ /* 0x000fc800078ec0ff */
[----:B------:R-:W-:-:S04]  /*1d40*/  IADD3 R3, PT, PT, R4, R3, RZ ;  /* 0x0000000304037210 */ /* 0x000fc80007ffe0ff */
[----:B------:R-:W-:Y:S01]  /*1d50*/  LOP3.LUT R0, R3, R0, RZ, 0xfc, !PT ;  /* 0x0000000003007212 */ /* 0x000fe200078efcff */
[----:B------:R-:W-:Y:S06]  /*1d60*/  BRA `(.L_x_34) ;  /* 0x0000000000347947 */ /* 0x000fec0003800000 */
.L_x_33:
[----:B------:R-:W-:-:S04]  /*1d70*/  LOP3.LUT R0, R0, 0x80000000, RZ, 0xc0, !PT ;  /* 0x8000000000007812 */ /* 0x000fc800078ec0ff */
[----:B------:R-:W-:Y:S01]  /*1d80*/  LOP3.LUT R0, R0, 0x7f800000, RZ, 0xfc, !PT ;  /* 0x7f80000000007812 */ /* 0x000fe200078efcff */
[----:B------:R-:W-:Y:S06]  /*1d90*/  BRA `(.L_x_34) ;  /* 0x0000000000287947 */ /* 0x000fec0003800000 */
.L_x_32:
[----:B------:R-:W-:Y:S01]  /*1da0*/  LEA R0, R15, R0, 0x17 ;  /* 0x000000000f007211 */ /* 0x000fe200078eb8ff */
[----:B------:R-:W-:Y:S06]  /*1db0*/  BRA `(.L_x_34) ;  /* 0x0000000000207947 */ /* 0x000fec0003800000 */
.L_x_31:
[----:B------:R-:W-:-:S04]  /*1dc0*/  LOP3.LUT R0, R3, 0x80000000, R4, 0x48, !PT ;  /* 0x8000000003007812 */ /* 0x000fc800078e4804 */
[----:B------:R-:W-:Y:S01]  /*1dd0*/  LOP3.LUT R0, R0, 0x7f800000, RZ, 0xfc, !PT ;  /* 0x7f80000000007812 */ /* 0x000fe200078efcff */
[----:B------:R-:W-:Y:S06]  /*1de0*/  BRA `(.L_x_34) ;  /* 0x0000000000147947 */ /* 0x000fec0003800000 */
.L_x_30:
[----:B------:R-:W-:Y:S01]  /*1df0*/  LOP3.LUT R0, R3, 0x80000000, R4, 0x48, !PT ;  /* 0x8000000003007812 */ /* 0x000fe200078e4804 */
[----:B------:R-:W-:Y:S06]  /*1e00*/  BRA `(.L_x_34) ;  /* 0x00000000000c7947 */ /* 0x000fec0003800000 */
.L_x_29:
[----:B------:R-:W0:Y:S01]  /*1e10*/  MUFU.RSQ R0, -QNAN ;  /* 0xffc0000000007908 */ /* 0x000e220000001400 */
[----:B------:R-:W-:Y:S05]  /*1e20*/  BRA `(.L_x_34) ;  /* 0x0000000000047947 */ /* 0x000fea0003800000 */
.L_x_28:
[----:B------:R-:W-:-:S07]  /*1e30*/  FADD.FTZ R0, R4, R3 ;  /* 0x0000000304007221 */ /* 0x000fce0000010000 */
.L_x_34:
[----:B------:R-:W-:Y:S01]  /*1e40*/  HFMA2 R15, -RZ, RZ, 0, 0 ;  /* 0x00000000ff0f7431 */ /* 0x000fe200000001ff */
[----:B------:R-:W-:Y:S02]  /*1e50*/  MOV R14, R8 ;  /* 0x00000008000e7202 */ /* 0x000fe40000000f00 */
[----:B0-----:R-:W-:Y:S02]  /*1e60*/  MOV R3, R0 ;  /* 0x0000000000037202 */ /* 0x001fe40000000f00 */
[----:B------:R-:W-:Y:S05]  /*1e70*/  RET.REL.NODEC R14 `(_Z13softmaxKernelPfS_i) ;  /* 0xffffffe00e607950 */ /* 0x000fea0003c3ffff */
.L_x_35:
[----:B------:R-:W-:-:S00]  /*1e80*/  BRA `(.L_x_35) ;  /* 0xfffffffc00fc7947 */ /* 0x000fc0000383ffff */
[----:B------:R-:W-:-:S00]  /*1e90*/  NOP ;  /* 0x0000000000007918 */ /* 0x000fc00000000000 */
        /* <DEDUP_REMOVED lines=14> */
.L_x_36:


//--------------------- .nv.shared._Z13softmaxKernelPfS_i --------------------------
	.section	.nv.shared._Z13softmaxKernelPfS_i,"aw",@nobits
	.sectionflags	@""
	.align	16
	.zero		1024


//--------------------- .nv.shared.reserved.0     --------------------------
	.section	.nv.shared.reserved.0,"aw",@nobits
	.weak		__nv_reservedSMEM_offset_0_alias
	.size		__nv_reservedSMEM_offset_0_alias, 0, 64
	.other		__nv_reservedSMEM_offset_0_alias,@"STO_CUDA_RESERVED_SHARED STV_DEFAULT"
__nv_reservedSMEM_offset_0_alias:
	.zero		0
	.zero		64


//--------------------- .nv.constant0._Z13softmaxKernelPfS_i --------------------------
	.section	.nv.constant0._Z13softmaxKernelPfS_i,"a",@progbits
	.sectionflags	@""
	.align	4
.nv.constant0._Z13softmaxKernelPfS_i:
	.zero		916


//--------------------- SYMBOLS --------------------------

	.type		.nv.reservedSmem.offset0,@object
	.size		.nv.reservedSmem.offset0,0x4
	.type		.nv.reservedSmem.cap,@object
	.size		.nv.reservedSmem.cap,0x4
